//
// Generated by NVIDIA NVVM Compiler
//
// Compiler Build ID: CL-36424714
// Cuda compilation tools, release 13.0, V13.0.88
// Based on NVVM 20.0.0
//

.version 9.0
.target sm_100
.address_size 64

	// .globl	_Z7cal_disPfS_iiS_i

.visible .entry _Z7cal_disPfS_iiS_i(
	.param .u64 .ptr .align 1 _Z7cal_disPfS_iiS_i_param_0,
	.param .u64 .ptr .align 1 _Z7cal_disPfS_iiS_i_param_1,
	.param .u32 _Z7cal_disPfS_iiS_i_param_2,
	.param .u32 _Z7cal_disPfS_iiS_i_param_3,
	.param .u64 .ptr .align 1 _Z7cal_disPfS_iiS_i_param_4,
	.param .u32 _Z7cal_disPfS_iiS_i_param_5
)
{
	.reg .pred 	%p<11>;
	.reg .b32 	%r<26>;
	.reg .b32 	%f<134>;
	.reg .b64 	%rd<29>;

	ld.param.u64 	%rd12, [_Z7cal_disPfS_iiS_i_param_0];
	ld.param.u64 	%rd13, [_Z7cal_disPfS_iiS_i_param_1];
	ld.param.u32 	%r13, [_Z7cal_disPfS_iiS_i_param_2];
	ld.param.u32 	%r15, [_Z7cal_disPfS_iiS_i_param_3];
	ld.param.u64 	%rd11, [_Z7cal_disPfS_iiS_i_param_4];
	ld.param.u32 	%r14, [_Z7cal_disPfS_iiS_i_param_5];
	cvta.to.global.u64 	%rd1, %rd13;
	cvta.to.global.u64 	%rd2, %rd12;
	mov.u32 	%r16, %ntid.x;
	mov.u32 	%r17, %ctaid.x;
	mov.u32 	%r18, %tid.x;
	mad.lo.s32 	%r1, %r16, %r17, %r18;
	setp.ge.s32 	%p1, %r1, %r15;
	@%p1 bra 	$L__BB0_14;
	setp.lt.s32 	%p2, %r13, 1;
	mov.f32 	%f131, 0f00000000;
	mov.f32 	%f132, %f131;
	mov.f32 	%f133, %f131;
	@%p2 bra 	$L__BB0_13;
	mul.lo.s32 	%r20, %r14, %r1;
	cvt.s64.s32 	%rd3, %r20;
	and.b32  	%r2, %r13, 7;
	setp.lt.u32 	%p3, %r13, 8;
	mov.f32 	%f133, 0f00000000;
	mov.b32 	%r24, 0;
	mov.f32 	%f132, %f133;
	mov.f32 	%f131, %f133;
	@%p3 bra 	$L__BB0_5;
	and.b32  	%r24, %r13, 2147483640;
	neg.s32 	%r22, %r24;
	add.s64 	%rd14, %rd3, %rd2;
	add.s64 	%rd28, %rd14, 16;
	add.s64 	%rd27, %rd1, 16;
	mov.f32 	%f133, 0f00000000;
$L__BB0_4:
	.pragma "nounroll";
	ld.global.f32 	%f41, [%rd28+-16];
	ld.global.f32 	%f42, [%rd27+-16];
	fma.rn.f32 	%f43, %f41, %f42, %f133;
	fma.rn.f32 	%f44, %f41, %f41, %f131;
	fma.rn.f32 	%f45, %f42, %f42, %f132;
	ld.global.f32 	%f46, [%rd28+-12];
	ld.global.f32 	%f47, [%rd27+-12];
	fma.rn.f32 	%f48, %f46, %f47, %f43;
	fma.rn.f32 	%f49, %f46, %f46, %f44;
	fma.rn.f32 	%f50, %f47, %f47, %f45;
	ld.global.f32 	%f51, [%rd28+-8];
	ld.global.f32 	%f52, [%rd27+-8];
	fma.rn.f32 	%f53, %f51, %f52, %f48;
	fma.rn.f32 	%f54, %f51, %f51, %f49;
	fma.rn.f32 	%f55, %f52, %f52, %f50;
	ld.global.f32 	%f56, [%rd28+-4];
	ld.global.f32 	%f57, [%rd27+-4];
	fma.rn.f32 	%f58, %f56, %f57, %f53;
	fma.rn.f32 	%f59, %f56, %f56, %f54;
	fma.rn.f32 	%f60, %f57, %f57, %f55;
	ld.global.f32 	%f61, [%rd28];
	ld.global.f32 	%f62, [%rd27];
	fma.rn.f32 	%f63, %f61, %f62, %f58;
	fma.rn.f32 	%f64, %f61, %f61, %f59;
	fma.rn.f32 	%f65, %f62, %f62, %f60;
	ld.global.f32 	%f66, [%rd28+4];
	ld.global.f32 	%f67, [%rd27+4];
	fma.rn.f32 	%f68, %f66, %f67, %f63;
	fma.rn.f32 	%f69, %f66, %f66, %f64;
	fma.rn.f32 	%f70, %f67, %f67, %f65;
	ld.global.f32 	%f71, [%rd28+8];
	ld.global.f32 	%f72, [%rd27+8];
	fma.rn.f32 	%f73, %f71, %f72, %f68;
	fma.rn.f32 	%f74, %f71, %f71, %f69;
	fma.rn.f32 	%f75, %f72, %f72, %f70;
	ld.global.f32 	%f76, [%rd28+12];
	ld.global.f32 	%f77, [%rd27+12];
	fma.rn.f32 	%f133, %f76, %f77, %f73;
	fma.rn.f32 	%f131, %f76, %f76, %f74;
	fma.rn.f32 	%f132, %f77, %f77, %f75;
	add.s32 	%r22, %r22, 8;
	add.s64 	%rd28, %rd28, 32;
	add.s64 	%rd27, %rd27, 32;
	setp.ne.s32 	%p4, %r22, 0;
	@%p4 bra 	$L__BB0_4;
$L__BB0_5:
	setp.eq.s32 	%p5, %r2, 0;
	@%p5 bra 	$L__BB0_13;
	add.s64 	%rd10, %rd2, %rd3;
	and.b32  	%r8, %r13, 3;
	setp.lt.u32 	%p6, %r2, 4;
	@%p6 bra 	$L__BB0_8;
	mul.wide.u32 	%rd15, %r24, 4;
	add.s64 	%rd16, %rd10, %rd15;
	ld.global.f32 	%f79, [%rd16];
	add.s64 	%rd17, %rd1, %rd15;
	ld.global.f32 	%f80, [%rd17];
	fma.rn.f32 	%f81, %f79, %f80, %f133;
	fma.rn.f32 	%f82, %f79, %f79, %f131;
	fma.rn.f32 	%f83, %f80, %f80, %f132;
	ld.global.f32 	%f84, [%rd16+4];
	ld.global.f32 	%f85, [%rd17+4];
	fma.rn.f32 	%f86, %f84, %f85, %f81;
	fma.rn.f32 	%f87, %f84, %f84, %f82;
	fma.rn.f32 	%f88, %f85, %f85, %f83;
	ld.global.f32 	%f89, [%rd16+8];
	ld.global.f32 	%f90, [%rd17+8];
	fma.rn.f32 	%f91, %f89, %f90, %f86;
	fma.rn.f32 	%f92, %f89, %f89, %f87;
	fma.rn.f32 	%f93, %f90, %f90, %f88;
	ld.global.f32 	%f94, [%rd16+12];
	ld.global.f32 	%f95, [%rd17+12];
	fma.rn.f32 	%f133, %f94, %f95, %f91;
	fma.rn.f32 	%f131, %f94, %f94, %f92;
	fma.rn.f32 	%f132, %f95, %f95, %f93;
	add.s32 	%r24, %r24, 4;
$L__BB0_8:
	setp.eq.s32 	%p7, %r8, 0;
	@%p7 bra 	$L__BB0_13;
	setp.eq.s32 	%p8, %r8, 1;
	@%p8 bra 	$L__BB0_11;
	mul.wide.u32 	%rd18, %r24, 4;
	add.s64 	%rd19, %rd10, %rd18;
	ld.global.f32 	%f97, [%rd19];
	add.s64 	%rd20, %rd1, %rd18;
	ld.global.f32 	%f98, [%rd20];
	fma.rn.f32 	%f99, %f97, %f98, %f133;
	fma.rn.f32 	%f100, %f97, %f97, %f131;
	fma.rn.f32 	%f101, %f98, %f98, %f132;
	ld.global.f32 	%f102, [%rd19+4];
	ld.global.f32 	%f103, [%rd20+4];
	fma.rn.f32 	%f133, %f102, %f103, %f99;
	fma.rn.f32 	%f131, %f102, %f102, %f100;
	fma.rn.f32 	%f132, %f103, %f103, %f101;
	add.s32 	%r24, %r24, 2;
$L__BB0_11:
	and.b32  	%r21, %r13, 1;
	setp.eq.b32 	%p9, %r21, 1;
	not.pred 	%p10, %p9;
	@%p10 bra 	$L__BB0_13;
	mul.wide.u32 	%rd21, %r24, 4;
	add.s64 	%rd22, %rd10, %rd21;
	ld.global.f32 	%f104, [%rd22];
	add.s64 	%rd23, %rd1, %rd21;
	ld.global.f32 	%f105, [%rd23];
	fma.rn.f32 	%f133, %f104, %f105, %f133;
	fma.rn.f32 	%f131, %f104, %f104, %f131;
	fma.rn.f32 	%f132, %f105, %f105, %f132;
$L__BB0_13:
	sqrt.rn.f32 	%f106, %f132;
	sqrt.rn.f32 	%f107, %f131;
	mul.f32 	%f108, %f106, %f107;
	div.rn.f32 	%f109, %f133, %f108;
	cvta.to.global.u64 	%rd24, %rd11;
	mul.wide.s32 	%rd25, %r1, 4;
	add.s64 	%rd26, %rd24, %rd25;
	st.global.f32 	[%rd26], %f109;
$L__BB0_14:
	ret;

}


// ===== COMPILED SASS (sm_100) =====

	.target	sm_100

	.elftype	@"ET_EXEC"


//--------------------- .note.nv.tkinfo           --------------------------
	.section	.note.nv.tkinfo,"",@"SHT_NOTE"
	.sectionflags	@"SHF_NOTE_NV_TKINFO"
	.tkinfo
        /*0018*/ 	.word	0x00000002
        /*0030*/ 	.string	""
        /*0030*/ 	.string	"ptxas"
        /*0030*/ 	.string	"Cuda compilation tools, release 13.0, V13.0.88"
        /*0030*/ 	.string	"Build cuda_13.0.r13.0/compiler.36424714_0"
        /*0030*/ 	.string	"-arch sm_100 -m 64 "



//--------------------- .note.nv.cuinfo           --------------------------
	.section	.note.nv.cuinfo,"",@"SHT_NOTE"
	.sectionflags	@"SHF_NOTE_NV_CUINFO"
        /*0018*/ 	.short	0x0002
        /*001a*/ 	.short	0x0064
        /*001c*/ 	.short	0x0082
	.zero		2


//--------------------- .nv.info                  --------------------------
	.section	.nv.info,"",@"SHT_CUDA_INFO"
	.align	4


	//----- nvinfo : EIATTR_REGCOUNT
	.align		4
        /*0000*/ 	.byte	0x04, 0x2f
        /*0002*/ 	.short	(.L_1 - .L_0)
	.align		4
.L_0:
        /*0004*/ 	.word	index@(_Z7cal_disPfS_iiS_i)
        /*0008*/ 	.word	0x0000001f


	//----- nvinfo : EIATTR_FRAME_SIZE
	.align		4
.L_1:
        /*000c*/ 	.byte	0x04, 0x11
        /*000e*/ 	.short	(.L_3 - .L_2)
	.align		4
.L_2:
        /*0010*/ 	.word	index@($__internal_1_$__cuda_sm3x_div_rn_noftz_f32_slowpath)
        /*0014*/ 	.word	0x00000000


	//----- nvinfo : EIATTR_FRAME_SIZE
	.align		4
.L_3:
        /*0018*/ 	.byte	0x04, 0x11
        /*001a*/ 	.short	(.L_5 - .L_4)
	.align		4
.L_4:
        /*001c*/ 	.word	index@($__internal_0_$__cuda_sm20_sqrt_rn_f32_slowpath)
        /*0020*/ 	.word	0x00000000


	//----- nvinfo : EIATTR_FRAME_SIZE
	.align		4
.L_5:
        /*0024*/ 	.byte	0x04, 0x11
        /*0026*/ 	.short	(.L_7 - .L_6)
	.align		4
.L_6:
        /*0028*/ 	.word	index@(_Z7cal_disPfS_iiS_i)
        /*002c*/ 	.word	0x00000000


	//----- nvinfo : EIATTR_MIN_STACK_SIZE
	.align		4
.L_7:
        /*0030*/ 	.byte	0x04, 0x12
        /*0032*/ 	.short	(.L_9 - .L_8)
	.align		4
.L_8:
        /*0034*/ 	.word	index@(_Z7cal_disPfS_iiS_i)
        /*0038*/ 	.word	0x00000000
.L_9:


//--------------------- .nv.compat                --------------------------
	.section	.nv.compat,"",@"SHT_CUDA_COMPAT_INFO"
	.align	4
        /*0000*/ 	.byte	0x02, 0x09, 0x00, 0x00, 0x02, 0x02, 0x01, 0x00, 0x02, 0x05, 0x05, 0x00, 0x03, 0x07, 0x01, 0x01
        /*0010*/ 	.byte	0x02, 0x03, 0x00, 0x00, 0x02, 0x06, 0x01, 0x00, 0x04, 0x0b, 0x08, 0x00, 0x01, 0x00, 0x00, 0x00
        /*0020*/ 	.byte	0x00, 0x00, 0x00, 0x00


//--------------------- .nv.info._Z7cal_disPfS_iiS_i --------------------------
	.section	.nv.info._Z7cal_disPfS_iiS_i,"",@"SHT_CUDA_INFO"
	.sectionflags	@""
	.align	4


	//----- nvinfo : EIATTR_CUDA_API_VERSION
	.align		4
        /*0000*/ 	.byte	0x04, 0x37
        /*0002*/ 	.short	(.L_11 - .L_10)
.L_10:
        /*0004*/ 	.word	0x00000082


	//----- nvinfo : EIATTR_KPARAM_INFO
	.align		4
.L_11:
        /*0008*/ 	.byte	0x04, 0x17
        /*000a*/ 	.short	(.L_13 - .L_12)
.L_12:
        /*000c*/ 	.word	0x00000000
        /*0010*/ 	.short	0x0005
        /*0012*/ 	.short	0x0020
        /*0014*/ 	.byte	0x00, 0xf0, 0x11, 0x00


	//----- nvinfo : EIATTR_KPARAM_INFO
	.align		4
.L_13:
        /*0018*/ 	.byte	0x04, 0x17
        /*001a*/ 	.short	(.L_15 - .L_14)
.L_14:
        /*001c*/ 	.word	0x00000000
        /*0020*/ 	.short	0x0004
        /*0022*/ 	.short	0x0018
        /*0024*/ 	.byte	0x00, 0xf5, 0x21, 0x00


	//----- nvinfo : EIATTR_KPARAM_INFO
	.align		4
.L_15:
        /*0028*/ 	.byte	0x04, 0x17
        /*002a*/ 	.short	(.L_17 - .L_16)
.L_16:
        /*002c*/ 	.word	0x00000000
        /*0030*/ 	.short	0x0003
        /*0032*/ 	.short	0x0014
        /*0034*/ 	.byte	0x00, 0xf0, 0x11, 0x00


	//----- nvinfo : EIATTR_KPARAM_INFO
	.align		4
.L_17:
        /*0038*/ 	.byte	0x04, 0x17
        /*003a*/ 	.short	(.L_19 - .L_18)
.L_18:
        /*003c*/ 	.word	0x00000000
        /*0040*/ 	.short	0x0002
        /*0042*/ 	.short	0x0010
        /*0044*/ 	.byte	0x00, 0xf0, 0x11, 0x00


	//----- nvinfo : EIATTR_KPARAM_INFO
	.align		4
.L_19:
        /*0048*/ 	.byte	0x04, 0x17
        /*004a*/ 	.short	(.L_21 - .L_20)
.L_20:
        /*004c*/ 	.word	0x00000000
        /*0050*/ 	.short	0x0001
        /*0052*/ 	.short	0x0008
        /*0054*/ 	.byte	0x00, 0xf5, 0x21, 0x00


	//----- nvinfo : EIATTR_KPARAM_INFO
	.align		4
.L_21:
        /*0058*/ 	.byte	0x04, 0x17
        /*005a*/ 	.short	(.L_23 - .L_22)
.L_22:
        /*005c*/ 	.word	0x00000000
        /*0060*/ 	.short	0x0000
        /*0062*/ 	.short	0x0000
        /*0064*/ 	.byte	0x00, 0xf5, 0x21, 0x00


	//----- nvinfo : EIATTR_SPARSE_MMA_MASK
	.align		4
.L_23:
        /*0068*/ 	.byte	0x03, 0x50
        /*006a*/ 	.short	0x0000


	//----- nvinfo : EIATTR_MAXREG_COUNT
	.align		4
        /*006c*/ 	.byte	0x03, 0x1b
        /*006e*/ 	.short	0x00ff


	//----- nvinfo : EIATTR_MERCURY_ISA_VERSION
	.align		4
        /*0070*/ 	.byte	0x03, 0x5f
        /*0072*/ 	.short	0x0101


	//----- nvinfo : EIATTR_VRC_CTA_INIT_COUNT
	.align		4
        /*0074*/ 	.byte	0x02, 0x4a
	.zero		1
	.zero		1


	//----- nvinfo : EIATTR_EXIT_INSTR_OFFSETS
	.align		4
        /*0078*/ 	.byte	0x04, 0x1c
        /*007a*/ 	.short	(.L_25 - .L_24)


	//   ....[0]....
.L_24:
        /*007c*/ 	.word	0x00000070


	//   ....[1]....
        /*0080*/ 	.word	0x00000be0


	//----- nvinfo : EIATTR_CRS_STACK_SIZE
	.align		4
.L_25:
        /*0084*/ 	.byte	0x04, 0x1e
        /*0086*/ 	.short	(.L_27 - .L_26)
.L_26:
        /*0088*/ 	.word	0x00000000


	//----- nvinfo : EIATTR_CBANK_PARAM_SIZE
	.align		4
.L_27:
        /*008c*/ 	.byte	0x03, 0x19
        /*008e*/ 	.short	0x0024


	//----- nvinfo : EIATTR_PARAM_CBANK
	.align		4
        /*0090*/ 	.byte	0x04, 0x0a
        /*0092*/ 	.short	(.L_29 - .L_28)
	.align		4
.L_28:
        /*0094*/ 	.word	index@(.nv.constant0._Z7cal_disPfS_iiS_i)
        /*0098*/ 	.short	0x0380
        /*009a*/ 	.short	0x0024


	//----- nvinfo : EIATTR_SW_WAR
	.align		4
.L_29:
        /*009c*/ 	.byte	0x04, 0x36
        /*009e*/ 	.short	(.L_31 - .L_30)
.L_30:
        /*00a0*/ 	.word	0x00000008
.L_31:


//--------------------- .nv.callgraph             --------------------------
	.section	.nv.callgraph,"",@"SHT_CUDA_CALLGRAPH"
	.align	4
	.sectionentsize	8
	.align		4
        /*0000*/ 	.word	0x00000000
	.align		4
        /*0004*/ 	.word	0xffffffff
	.align		4
        /*0008*/ 	.word	0x00000000
	.align		4
        /*000c*/ 	.word	0xfffffffe
	.align		4
        /*0010*/ 	.word	0x00000000
	.align		4
        /*0014*/ 	.word	0xfffffffd
	.align		4
        /*0018*/ 	.word	0x00000000
	.align		4
        /*001c*/ 	.word	0xfffffffc


//--------------------- .text._Z7cal_disPfS_iiS_i --------------------------
	.section	.text._Z7cal_disPfS_iiS_i,"ax",@progbits
	.align	128
        .global         _Z7cal_disPfS_iiS_i
        .type           _Z7cal_disPfS_iiS_i,@function
        .size           _Z7cal_disPfS_iiS_i,(.L_x_26 - _Z7cal_disPfS_iiS_i)
        .other          _Z7cal_disPfS_iiS_i,@"STO_CUDA_ENTRY STV_DEFAULT"
_Z7cal_disPfS_iiS_i:
.text._Z7cal_disPfS_iiS_i:
[----:B------:R-:W-:Y:S01]  /*0000*/  LDC R1, c[0x0][0x37c] ;  /* 0x0000df00ff017b82 */ /* 0x000fe20000000800 */
[----:B------:R-:W0:Y:S01]  /*0010*/  S2R R6, SR_CTAID.X ;  /* 0x0000000000067919 */ /* 0x000e220000002500 */
[----:B------:R-:W0:Y:S01]  /*0020*/  LDCU UR4, c[0x0][0x360] ;  /* 0x00006c00ff0477ac */ /* 0x000e220008000800 */
[----:B------:R-:W0:Y:S01]  /*0030*/  S2R R3, SR_TID.X ;  /* 0x0000000000037919 */ /* 0x000e220000002100 */
[----:B------:R-:W1:Y:S01]  /*0040*/  LDCU UR5, c[0x0][0x394] ;  /* 0x00007280ff0577ac */ /* 0x000e620008000800 */
[----:B0-----:R-:W-:-:S05]  /*0050*/  IMAD R6, R6, UR4, R3 ;  /* 0x0000000406067c24 */ /* 0x001fca000f8e0203 */
[----:B-1----:R-:W-:-:S13]  /*0060*/  ISETP.GE.AND P0, PT, R6, UR5, PT ;  /* 0x0000000506007c0c */ /* 0x002fda000bf06270 */
[----:B------:R-:W-:Y:S05]  /*0070*/  @P0 EXIT ;  /* 0x000000000000094d */ /* 0x000fea0003800000 */
[----:B------:R-:W0:Y:S01]  /*0080*/  LDC R0, c[0x0][0x390] ;  /* 0x0000e400ff007b82 */ /* 0x000e220000000800 */
[----:B------:R-:W1:Y:S01]  /*0090*/  LDCU.64 UR6, c[0x0][0x358] ;  /* 0x00006b00ff0677ac */ /* 0x000e620008000a00 */
[----:B------:R-:W-:Y:S01]  /*00a0*/  HFMA2 R13, -RZ, RZ, 0, 0 ;  /* 0x00000000ff0d7431 */ /* 0x000fe200000001ff */
[----:B------:R-:W-:Y:S02]  /*00b0*/  CS2R R14, SRZ ;  /* 0x00000000000e7805 */ /* 0x000fe4000001ff00 */
[----:B0-----:R-:W-:-:S13]  /*00c0*/  ISETP.GE.AND P0, PT, R0, 0x1, PT ;  /* 0x000000010000780c */ /* 0x001fda0003f06270 */
[----:B-1----:R-:W-:Y:S05]  /*00d0*/  @!P0 BRA `(.L_x_0) ;  /* 0x0000000800008947 */ /* 0x002fea0003800000 */
[----:B------:R-:W0:Y:S01]  /*00e0*/  LDCU UR4, c[0x0][0x3a0] ;  /* 0x00007400ff0477ac */ /* 0x000e220008000800 */
[C---:B------:R-:W-:Y:S01]  /*00f0*/  ISETP.GE.U32.AND P1, PT, R0.reuse, 0x8, PT ;  /* 0x000000080000780c */ /* 0x040fe20003f26070 */
[----:B------:R-:W-:Y:S01]  /*0100*/  IMAD.MOV.U32 R13, RZ, RZ, RZ ;  /* 0x000000ffff0d7224 */ /* 0x000fe200078e00ff */
[----:B------:R-:W-:Y:S02]  /*0110*/  LOP3.LUT R22, R0, 0x7, RZ, 0xc0, !PT ;  /* 0x0000000700167812 */ /* 0x000fe400078ec0ff */
[----:B------:R-:W-:Y:S02]  /*0120*/  CS2R R14, SRZ ;  /* 0x00000000000e7805 */ /* 0x000fe4000001ff00 */
[----:B------:R-:W-:Y:S02]  /*0130*/  MOV R7, RZ ;  /* 0x000000ff00077202 */ /* 0x000fe40000000f00 */
[----:B------:R-:W-:Y:S01]  /*0140*/  ISETP.NE.AND P0, PT, R22, RZ, PT ;  /* 0x000000ff1600720c */ /* 0x000fe20003f05270 */
[----:B0-----:R-:W-:-:S05]  /*0150*/  IMAD R8, R6, UR4, RZ ;  /* 0x0000000406087c24 */ /* 0x001fca000f8e02ff */
[----:B------:R-:W-:Y:S01]  /*0160*/  SHF.R.S32.HI R23, RZ, 0x1f, R8 ;  /* 0x0000001fff177819 */ /* 0x000fe20000011408 */
[----:B------:R-:W-:Y:S06]  /*0170*/  @!P1 BRA `(.L_x_1) ;  /* 0x0000000000f09947 */ /* 0x000fec0003800000 */
[----:B------:R-:W0:Y:S01]  /*0180*/  LDCU.128 UR8, c[0x0][0x380] ;  /* 0x00007000ff0877ac */ /* 0x000e220008000c00 */
[----:B------:R-:W-:Y:S01]  /*0190*/  LOP3.LUT R7, R0, 0x7ffffff8, RZ, 0xc0, !PT ;  /* 0x7ffffff800077812 */ /* 0x000fe200078ec0ff */
[----:B------:R-:W-:-:S03]  /*01a0*/  IMAD.MOV.U32 R13, RZ, RZ, RZ ;  /* 0x000000ffff0d7224 */ /* 0x000fc600078e00ff */
[----:B------:R-:W-:Y:S01]  /*01b0*/  IADD3 R24, PT, PT, -R7, RZ, RZ ;  /* 0x000000ff07187210 */ /* 0x000fe20007ffe1ff */
[----:B0-----:R-:W-:Y:S01]  /*01c0*/  UIADD3 UR4, UP0, UPT, UR10, 0x10, URZ ;  /* 0x000000100a047890 */ /* 0x001fe2000ff1e0ff */
[----:B------:R-:W-:-:S03]  /*01d0*/  IADD3 R16, P1, PT, R8, UR8, RZ ;  /* 0x0000000808107c10 */ /* 0x000fc6000ff3e0ff */
[----:B------:R-:W-:Y:S01]  /*01e0*/  UIADD3.X UR5, UPT, UPT, URZ, UR11, URZ, UP0, !UPT ;  /* 0x0000000bff057290 */ /* 0x000fe200087fe4ff */
[----:B------:R-:W-:Y:S01]  /*01f0*/  IADD3 R16, P2, PT, R16, 0x10, RZ ;  /* 0x0000001010107810 */ /* 0x000fe20007f5e0ff */
[----:B------:R-:W-:-:S03]  /*0200*/  IMAD.U32 R2, RZ, RZ, UR4 ;  /* 0x00000004ff027e24 */ /* 0x000fc6000f8e00ff */
[----:B------:R-:W-:Y:S02]  /*0210*/  IADD3.X R17, PT, PT, RZ, UR9, R23, P2, P1 ;  /* 0x00000009ff117c10 */ /* 0x000fe400097e2417 */
[----:B------:R-:W-:-:S07]  /*0220*/  MOV R3, UR5 ;  /* 0x0000000500037c02 */ /* 0x000fce0008000f00 */
.L_x_2:
[----:B------:R-:W-:Y:S01]  /*0230*/  IMAD.MOV.U32 R4, RZ, RZ, R16 ;  /* 0x000000ffff047224 */ /* 0x000fe200078e0010 */
[----:B------:R-:W-:Y:S01]  /*0240*/  MOV R5, R17 ;  /* 0x0000001100057202 */ /* 0x000fe20000000f00 */
[----:B------:R-:W2:Y:S04]  /*0250*/  LDG.E R20, desc[UR6][R2.64+-0x10] ;  /* 0xfffff00602147981 */ /* 0x000ea8000c1e1900 */
[----:B------:R-:W3:Y:S04]  /*0260*/  LDG.E R21, desc[UR6][R4.64+-0x10] ;  /* 0xfffff00604157981 */ /* 0x000ee8000c1e1900 */
[----:B------:R-:W4:Y:S04]  /*0270*/  LDG.E R19, desc[UR6][R4.64+-0xc] ;  /* 0xfffff40604137981 */ /* 0x000f28000c1e1900 */
[----:B------:R-:W5:Y:S04]  /*0280*/  LDG.E R18, desc[UR6][R2.64+-0xc] ;  /* 0xfffff40602127981 */ /* 0x000f68000c1e1900 */
[----:B------:R-:W5:Y:S04]  /*0290*/  LDG.E R16, desc[UR6][R4.64+-0x8] ;  /* 0xfffff80604107981 */ /* 0x000f68000c1e1900 */
[----:B------:R-:W5:Y:S04]  /*02a0*/  LDG.E R17, desc[UR6][R2.64+-0x8] ;  /* 0xfffff80602117981 */ /* 0x000f68000c1e1900 */
[----:B------:R-:W5:Y:S04]  /*02b0*/  LDG.E R9, desc[UR6][R4.64+-0x4] ;  /* 0xfffffc0604097981 */ /* 0x000f68000c1e1900 */
[----:B------:R-:W5:Y:S04]  /*02c0*/  LDG.E R10, desc[UR6][R2.64+-0x4] ;  /* 0xfffffc06020a7981 */ /* 0x000f68000c1e1900 */
[----:B------:R-:W5:Y:S04]  /*02d0*/  LDG.E R11, desc[UR6][R4.64] ;  /* 0x00000006040b7981 */ /* 0x000f68000c1e1900 */
[----:B------:R-:W5:Y:S01]  /*02e0*/  LDG.E R12, desc[UR6][R2.64] ;  /* 0x00000006020c7981 */ /* 0x000f62000c1e1900 */
[----:B--2---:R-:W-:-:S03]  /*02f0*/  FFMA R27, R20, R20, R15 ;  /* 0x00000014141b7223 */ /* 0x004fc6000000000f */
[----:B------:R-:W2:Y:S01]  /*0300*/  LDG.E R15, desc[UR6][R4.64+0x8] ;  /* 0x00000806040f7981 */ /* 0x000ea2000c1e1900 */
[C---:B---3--:R-:W-:Y:S01]  /*0310*/  FFMA R26, R21.reuse, R21, R14 ;  /* 0x00000015151a7223 */ /* 0x048fe2000000000e */
[----:B------:R-:W-:Y:S02]  /*0320*/  FFMA R25, R21, R20, R13 ;  /* 0x0000001415197223 */ /* 0x000fe4000000000d */
[----:B------:R-:W3:Y:S04]  /*0330*/  LDG.E R14, desc[UR6][R2.64+0x4] ;  /* 0x00000406020e7981 */ /* 0x000ee8000c1e1900 */
[----:B------:R-:W2:Y:S01]  /*0340*/  LDG.E R13, desc[UR6][R4.64+0x4] ;  /* 0x00000406040d7981 */ /* 0x000ea2000c1e1900 */
[----:B----4-:R-:W-:-:S03]  /*0350*/  FFMA R21, R19, R19, R26 ;  /* 0x0000001313157223 */ /* 0x010fc6000000001a */
[----:B------:R-:W4:Y:S01]  /*0360*/  LDG.E R20, desc[UR6][R2.64+0x8] ;  /* 0x0000080602147981 */ /* 0x000f22000c1e1900 */
[-C--:B-----5:R-:W-:Y:S01]  /*0370*/  FFMA R26, R19, R18.reuse, R25 ;  /* 0x00000012131a7223 */ /* 0x0a0fe20000000019 */
[----:B------:R-:W-:Y:S02]  /*0380*/  FFMA R28, R18, R18, R27 ;  /* 0x00000012121c7223 */ /* 0x000fe4000000001b */
[----:B------:R-:W5:Y:S04]  /*0390*/  LDG.E R19, desc[UR6][R4.64+0xc] ;  /* 0x00000c0604137981 */ /* 0x000f68000c1e1900 */
[----:B------:R0:W5:Y:S01]  /*03a0*/  LDG.E R18, desc[UR6][R2.64+0xc] ;  /* 0x00000c0602127981 */ /* 0x000162000c1e1900 */
[C---:B------:R-:W-:Y:S01]  /*03b0*/  FFMA R25, R16.reuse, R16, R21 ;  /* 0x0000001010197223 */ /* 0x040fe20000000015 */
[-C--:B------:R-:W-:Y:S01]  /*03c0*/  FFMA R21, R16, R17.reuse, R26 ;  /* 0x0000001110157223 */ /* 0x080fe2000000001a */
[----:B------:R-:W-:Y:S01]  /*03d0*/  FFMA R17, R17, R17, R28 ;  /* 0x0000001111117223 */ /* 0x000fe2000000001c */
[----:B------:R-:W-:Y:S01]  /*03e0*/  IADD3 R16, P1, PT, R4, 0x20, RZ ;  /* 0x0000002004107810 */ /* 0x000fe20007f3e0ff */
[C---:B------:R-:W-:Y:S01]  /*03f0*/  FFMA R26, R9.reuse, R9, R25 ;  /* 0x00000009091a7223 */ /* 0x040fe20000000019 */
[----:B------:R-:W-:Y:S01]  /*0400*/  IADD3 R24, PT, PT, R24, 0x8, RZ ;  /* 0x0000000818187810 */ /* 0x000fe20007ffe0ff */
[-C--:B------:R-:W-:Y:S01]  /*0410*/  FFMA R21, R9, R10.reuse, R21 ;  /* 0x0000000a09157223 */ /* 0x080fe20000000015 */
[----:B------:R-:W-:Y:S01]  /*0420*/  FFMA R9, R10, R10, R17 ;  /* 0x0000000a0a097223 */ /* 0x000fe20000000011 */
[----:B------:R-:W-:Y:S01]  /*0430*/  IMAD.X R17, RZ, RZ, R5, P1 ;  /* 0x000000ffff117224 */ /* 0x000fe200008e0605 */
[----:B------:R-:W-:Y:S01]  /*0440*/  ISETP.NE.AND P1, PT, R24, RZ, PT ;  /* 0x000000ff1800720c */ /* 0x000fe20003f25270 */
[C---:B------:R-:W-:Y:S01]  /*0450*/  FFMA R26, R11.reuse, R11, R26 ;  /* 0x0000000b0b1a7223 */ /* 0x040fe2000000001a */
[-C--:B------:R-:W-:Y:S01]  /*0460*/  FFMA R21, R11, R12.reuse, R21 ;  /* 0x0000000c0b157223 */ /* 0x080fe20000000015 */
[----:B------:R-:W-:Y:S01]  /*0470*/  FFMA R9, R12, R12, R9 ;  /* 0x0000000c0c097223 */ /* 0x000fe20000000009 */
[----:B0-----:R-:W-:-:S05]  /*0480*/  IADD3 R2, P2, PT, R2, 0x20, RZ ;  /* 0x0000002002027810 */ /* 0x001fca0007f5e0ff */
[----:B------:R-:W-:Y:S02]  /*0490*/  IMAD.X R3, RZ, RZ, R3, P2 ;  /* 0x000000ffff037224 */ /* 0x000fe400010e0603 */
[-C--:B---3--:R-:W-:Y:S01]  /*04a0*/  FFMA R9, R14, R14.reuse, R9 ;  /* 0x0000000e0e097223 */ /* 0x088fe20000000009 */
[C---:B--2---:R-:W-:Y:S01]  /*04b0*/  FFMA R26, R13.reuse, R13, R26 ;  /* 0x0000000d0d1a7223 */ /* 0x044fe2000000001a */
[----:B------:R-:W-:-:S03]  /*04c0*/  FFMA R21, R13, R14, R21 ;  /* 0x0000000e0d157223 */ /* 0x000fc60000000015 */
[C---:B------:R-:W-:Y:S01]  /*04d0*/  FFMA R26, R15.reuse, R15, R26 ;  /* 0x0000000f0f1a7223 */ /* 0x040fe2000000001a */
[-C--:B----4-:R-:W-:Y:S01]  /*04e0*/  FFMA R21, R15, R20.reuse, R21 ;  /* 0x000000140f157223 */ /* 0x090fe20000000015 */
[----:B------:R-:W-:Y:S02]  /*04f0*/  FFMA R9, R20, R20, R9 ;  /* 0x0000001414097223 */ /* 0x000fe40000000009 */
[C---:B-----5:R-:W-:Y:S01]  /*0500*/  FFMA R14, R19.reuse, R19, R26 ;  /* 0x00000013130e7223 */ /* 0x060fe2000000001a */
[-C--:B------:R-:W-:Y:S01]  /*0510*/  FFMA R13, R19, R18.reuse, R21 ;  /* 0x00000012130d7223 */ /* 0x080fe20000000015 */
[----:B------:R-:W-:Y:S01]  /*0520*/  FFMA R15, R18, R18, R9 ;  /* 0x00000012120f7223 */ /* 0x000fe20000000009 */
[----:B------:R-:W-:Y:S06]  /*0530*/  @P1 BRA `(.L_x_2) ;  /* 0xfffffffc003c1947 */ /* 0x000fec000383ffff */
.L_x_1:
[----:B------:R-:W-:Y:S05]  /*0540*/  @!P0 BRA `(.L_x_0) ;  /* 0x0000000000e48947 */ /* 0x000fea0003800000 */
[----:B------:R-:W0:Y:S01]  /*0550*/  LDCU.64 UR4, c[0x0][0x380] ;  /* 0x00007000ff0477ac */ /* 0x000e220008000a00 */
[----:B------:R-:W-:Y:S02]  /*0560*/  ISETP.GE.U32.AND P0, PT, R22, 0x4, PT ;  /* 0x000000041600780c */ /* 0x000fe40003f06070 */
[----:B------:R-:W-:-:S04]  /*0570*/  LOP3.LUT R16, R0, 0x3, RZ, 0xc0, !PT ;  /* 0x0000000300107812 */ /* 0x000fc800078ec0ff */
[----:B------:R-:W-:Y:S02]  /*0580*/  ISETP.NE.AND P1, PT, R16, RZ, PT ;  /* 0x000000ff1000720c */ /* 0x000fe40003f25270 */
[----:B0-----:R-:W-:-:S04]  /*0590*/  IADD3 R8, P2, PT, R8, UR4, RZ ;  /* 0x0000000408087c10 */ /* 0x001fc8000ff5e0ff */
[----:B------:R-:W-:Y:S01]  /*05a0*/  IADD3.X R9, PT, PT, R23, UR5, RZ, P2, !PT ;  /* 0x0000000517097c10 */ /* 0x000fe200097fe4ff */
[----:B------:R-:W-:Y:S08]  /*05b0*/  @!P0 BRA `(.L_x_3) ;  /* 0x0000000000608947 */ /* 0x000ff00003800000 */
[----:B------:R-:W0:Y:S01]  /*05c0*/  LDC.64 R4, c[0x0][0x388] ;  /* 0x0000e200ff047b82 */ /* 0x000e220000000a00 */
[----:B------:R-:W-:-:S05]  /*05d0*/  IMAD.WIDE.U32 R2, R7, 0x4, R8 ;  /* 0x0000000407027825 */ /* 0x000fca00078e0008 */
[----:B------:R-:W2:Y:S04]  /*05e0*/  LDG.E R11, desc[UR6][R2.64] ;  /* 0x00000006020b7981 */ /* 0x000ea8000c1e1900 */
[----:B------:R-:W3:Y:S04]  /*05f0*/  LDG.E R17, desc[UR6][R2.64+0x4] ;  /* 0x0000040602117981 */ /* 0x000ee8000c1e1900 */
[----:B------:R-:W4:Y:S04]  /*0600*/  LDG.E R19, desc[UR6][R2.64+0x8] ;  /* 0x0000080602137981 */ /* 0x000f28000c1e1900 */
[----:B------:R-:W5:Y:S01]  /*0610*/  LDG.E R21, desc[UR6][R2.64+0xc] ;  /* 0x00000c0602157981 */ /* 0x000f62000c1e1900 */
[----:B0-----:R-:W-:-:S05]  /*0620*/  IMAD.WIDE.U32 R4, R7, 0x4, R4 ;  /* 0x0000000407047825 */ /* 0x001fca00078e0004 */
[----:B------:R-:W5:Y:S04]  /*0630*/  LDG.E R10, desc[UR6][R4.64] ;  /* 0x00000006040a7981 */ /* 0x000f68000c1e1900 */
[----:B------:R-:W5:Y:S04]  /*0640*/  LDG.E R12, desc[UR6][R4.64+0x4] ;  /* 0x00000406040c7981 */ /* 0x000f68000c1e1900 */
[----:B------:R-:W5:Y:S04]  /*0650*/  LDG.E R18, desc[UR6][R4.64+0x8] ;  /* 0x0000080604127981 */ /* 0x000f68000c1e1900 */
[----:B------:R-:W5:Y:S01]  /*0660*/  LDG.E R20, desc[UR6][R4.64+0xc] ;  /* 0x00000c0604147981 */ /* 0x000f62000c1e1900 */
[----:B------:R-:W-:Y:S01]  /*0670*/  IADD3 R7, PT, PT, R7, 0x4, RZ ;  /* 0x0000000407077810 */ /* 0x000fe20007ffe0ff */
[----:B--2---:R-:W-:-:S04]  /*0680*/  FFMA R14, R11, R11, R14 ;  /* 0x0000000b0b0e7223 */ /* 0x004fc8000000000e */
[----:B---3--:R-:W-:-:S04]  /*0690*/  FFMA R14, R17, R17, R14 ;  /* 0x00000011110e7223 */ /* 0x008fc8000000000e */
[----:B----4-:R-:W-:Y:S01]  /*06a0*/  FFMA R14, R19, R19, R14 ;  /* 0x00000013130e7223 */ /* 0x010fe2000000000e */
[-C--:B-----5:R-:W-:Y:S01]  /*06b0*/  FFMA R11, R11, R10.reuse, R13 ;  /* 0x0000000a0b0b7223 */ /* 0x0a0fe2000000000d */
[----:B------:R-:W-:-:S03]  /*06c0*/  FFMA R10, R10, R10, R15 ;  /* 0x0000000a0a0a7223 */ /* 0x000fc6000000000f */
[-C--:B------:R-:W-:Y:S01]  /*06d0*/  FFMA R11, R17, R12.reuse, R11 ;  /* 0x0000000c110b7223 */ /* 0x080fe2000000000b */
[----:B------:R-:W-:-:S03]  /*06e0*/  FFMA R10, R12, R12, R10 ;  /* 0x0000000c0c0a7223 */ /* 0x000fc6000000000a */
[-C--:B------:R-:W-:Y:S01]  /*06f0*/  FFMA R11, R19, R18.reuse, R11 ;  /* 0x00000012130b7223 */ /* 0x080fe2000000000b */
[----:B------:R-:W-:Y:S01]  /*0700*/  FFMA R10, R18, R18, R10 ;  /* 0x00000012120a7223 */ /* 0x000fe2000000000a */
[C---:B------:R-:W-:Y:S02]  /*0710*/  FFMA R14, R21.reuse, R21, R14 ;  /* 0x00000015150e7223 */ /* 0x040fe4000000000e */
[-C--:B------:R-:W-:Y:S01]  /*0720*/  FFMA R13, R21, R20.reuse, R11 ;  /* 0x00000014150d7223 */ /* 0x080fe2000000000b */
[----:B------:R-:W-:-:S07]  /*0730*/  FFMA R15, R20, R20, R10 ;  /* 0x00000014140f7223 */ /* 0x000fce000000000a */
.L_x_3:
[----:B------:R-:W-:Y:S05]  /*0740*/  @!P1 BRA `(.L_x_0) ;  /* 0x0000000000649947 */ /* 0x000fea0003800000 */
[----:B------:R-:W-:Y:S02]  /*0750*/  ISETP.NE.AND P0, PT, R16, 0x1, PT ;  /* 0x000000011000780c */ /* 0x000fe40003f05270 */
[----:B------:R-:W-:-:S04]  /*0760*/  LOP3.LUT R0, R0, 0x1, RZ, 0xc0, !PT ;  /* 0x0000000100007812 */ /* 0x000fc800078ec0ff */
[----:B------:R-:W-:-:S07]  /*0770*/  ISETP.NE.U32.AND P1, PT, R0, 0x1, PT ;  /* 0x000000010000780c */ /* 0x000fce0003f25070 */
[----:B------:R-:W0:Y:S01]  /*0780*/  @P0 LDC.64 R2, c[0x0][0x388] ;  /* 0x0000e200ff020b82 */ /* 0x000e220000000a00 */
[----:B------:R-:W-:-:S05]  /*0790*/  @P0 IMAD.WIDE.U32 R4, R7, 0x4, R8 ;  /* 0x0000000407040825 */ /* 0x000fca00078e0008 */
[----:B------:R-:W2:Y:S02]  /*07a0*/  @P0 LDG.E R19, desc[UR6][R4.64] ;  /* 0x0000000604130981 */ /* 0x000ea4000c1e1900 */
[----:B------:R-:W1:Y:S02]  /*07b0*/  @!P1 LDC.64 R16, c[0x0][0x388] ;  /* 0x0000e200ff109b82 */ /* 0x000e640000000a00 */
[----:B------:R-:W3:Y:S01]  /*07c0*/  @P0 LDG.E R12, desc[UR6][R4.64+0x4] ;  /* 0x00000406040c0981 */ /* 0x000ee2000c1e1900 */
[----:B0-----:R-:W-:-:S04]  /*07d0*/  @P0 IMAD.WIDE.U32 R10, R7, 0x4, R2 ;  /* 0x00000004070a0825 */ /* 0x001fc800078e0002 */
[----:B------:R-:W-:Y:S01]  /*07e0*/  @P0 VIADD R7, R7, 0x2 ;  /* 0x0000000207070836 */ /* 0x000fe20000000000 */
[----:B------:R-:W4:Y:S03]  /*07f0*/  @P0 LDG.E R0, desc[UR6][R10.64] ;  /* 0x000000060a000981 */ /* 0x000f26000c1e1900 */
[----:B------:R-:W-:-:S04]  /*0800*/  @!P1 IMAD.WIDE.U32 R8, R7, 0x4, R8 ;  /* 0x0000000407089825 */ /* 0x000fc800078e0008 */
[----:B-1----:R-:W-:Y:S02]  /*0810*/  @!P1 IMAD.WIDE.U32 R2, R7, 0x4, R16 ;  /* 0x0000000407029825 */ /* 0x002fe400078e0010 */
[----:B------:R-:W5:Y:S04]  /*0820*/  @P0 LDG.E R17, desc[UR6][R10.64+0x4] ;  /* 0x000004060a110981 */ /* 0x000f68000c1e1900 */
[----:B------:R-:W5:Y:S04]  /*0830*/  @!P1 LDG.E R9, desc[UR6][R8.64] ;  /* 0x0000000608099981 */ /* 0x000f68000c1e1900 */
[----:B------:R-:W5:Y:S01]  /*0840*/  @!P1 LDG.E R2, desc[UR6][R2.64] ;  /* 0x0000000602029981 */ /* 0x000f62000c1e1900 */
[----:B--2---:R-:W-:-:S04]  /*0850*/  @P0 FFMA R7, R19, R19, R14 ;  /* 0x0000001313070223 */ /* 0x004fc8000000000e */
[----:B---3--:R-:W-:Y:S01]  /*0860*/  @P0 FFMA R14, R12, R12, R7 ;  /* 0x0000000c0c0e0223 */ /* 0x008fe20000000007 */
[-C--:B----4-:R-:W-:Y:S01]  /*0870*/  @P0 FFMA R19, R19, R0.reuse, R13 ;  /* 0x0000000013130223 */ /* 0x090fe2000000000d */
[----:B------:R-:W-:-:S03]  /*0880*/  @P0 FFMA R0, R0, R0, R15 ;  /* 0x0000000000000223 */ /* 0x000fc6000000000f */
[-C--:B-----5:R-:W-:Y:S01]  /*0890*/  @P0 FFMA R13, R12, R17.reuse, R19 ;  /* 0x000000110c0d0223 */ /* 0x0a0fe20000000013 */
[----:B------:R-:W-:Y:S01]  /*08a0*/  @P0 FFMA R15, R17, R17, R0 ;  /* 0x00000011110f0223 */ /* 0x000fe20000000000 */
[C---:B------:R-:W-:Y:S02]  /*08b0*/  @!P1 FFMA R14, R9.reuse, R9, R14 ;  /* 0x00000009090e9223 */ /* 0x040fe4000000000e */
[-C--:B------:R-:W-:Y:S01]  /*08c0*/  @!P1 FFMA R13, R9, R2.reuse, R13 ;  /* 0x00000002090d9223 */ /* 0x080fe2000000000d */
[----:B------:R-:W-:-:S07]  /*08d0*/  @!P1 FFMA R15, R2, R2, R15 ;  /* 0x00000002020f9223 */ /* 0x000fce000000000f */
.L_x_0:
[----:B------:R-:W-:Y:S01]  /*08e0*/  IADD3 R2, PT, PT, R15, -0xd000000, RZ ;  /* 0xf30000000f027810 */ /* 0x000fe20007ffe0ff */
[----:B------:R0:W1:Y:S03]  /*08f0*/  MUFU.RSQ R0, R15 ;  /* 0x0000000f00007308 */ /* 0x0000660000001400 */
[----:B------:R-:W-:-:S13]  /*0900*/  ISETP.GT.U32.AND P0, PT, R2, 0x727fffff, PT ;  /* 0x727fffff0200780c */ /* 0x000fda0003f04070 */
[----:B0-----:R-:W-:Y:S05]  /*0910*/  @!P0 BRA `(.L_x_4) ;  /* 0x00000000001c8947 */ /* 0x001fea0003800000 */
[----:B------:R-:W-:Y:S01]  /*0920*/  BSSY.RECONVERGENT B0, `(.L_x_5) ;  /* 0x0000004000007945 */ /* 0x000fe20003800200 */
[----:B-1----:R-:W-:Y:S02]  /*0930*/  MOV R0, R15 ;  /* 0x0000000f00007202 */ /* 0x002fe40000000f00 */
[----:B------:R-:W-:-:S07]  /*0940*/  MOV R9, 0x960 ;  /* 0x0000096000097802 */ /* 0x000fce0000000f00 */
[----:B------:R-:W-:Y:S05]  /*0950*/  CALL.REL.NOINC `($__internal_0_$__cuda_sm20_sqrt_rn_f32_slowpath) ;  /* 0x0000000000a47944 */ /* 0x000fea0003c00000 */
[----:B------:R-:W-:Y:S05]  /*0960*/  BSYNC.RECONVERGENT B0 ;  /* 0x0000000000007941 */ /* 0x000fea0003800200 */
.L_x_5:
[----:B------:R-:W-:Y:S01]  /*0970*/  IMAD.MOV.U32 R4, RZ, RZ, R0 ;  /* 0x000000ffff047224 */ /* 0x000fe200078e0000 */
[----:B------:R-:W-:Y:S06]  /*0980*/  BRA `(.L_x_6) ;  /* 0x0000000000107947 */ /* 0x000fec0003800000 */
.L_x_4:
[C---:B-1----:R-:W-:Y:S01]  /*0990*/  FMUL.FTZ R4, R0.reuse, R15 ;  /* 0x0000000f00047220 */ /* 0x042fe20000410000 */
[----:B------:R-:W-:-:S03]  /*09a0*/  FMUL.FTZ R0, R0, 0.5 ;  /* 0x3f00000000007820 */ /* 0x000fc60000410000 */
[----:B------:R-:W-:-:S04]  /*09b0*/  FFMA R15, -R4, R4, R15 ;  /* 0x00000004040f7223 */ /* 0x000fc8000000010f */
[----:B------:R-:W-:-:S07]  /*09c0*/  FFMA R4, R15, R0, R4 ;  /* 0x000000000f047223 */ /* 0x000fce0000000004 */
.L_x_6:
[----:B------:R-:W-:Y:S01]  /*09d0*/  IADD3 R0, PT, PT, R14, -0xd000000, RZ ;  /* 0xf30000000e007810 */ /* 0x000fe20007ffe0ff */
[----:B------:R0:W1:Y:S01]  /*09e0*/  MUFU.RSQ R5, R14 ;  /* 0x0000000e00057308 */ /* 0x0000620000001400 */
[----:B------:R-:W-:Y:S02]  /*09f0*/  BSSY.RECONVERGENT B0, `(.L_x_7) ;  /* 0x000000c000007945 */ /* 0x000fe40003800200 */
[----:B------:R-:W-:-:S13]  /*0a00*/  ISETP.GT.U32.AND P0, PT, R0, 0x727fffff, PT ;  /* 0x727fffff0000780c */ /* 0x000fda0003f04070 */
[----:B0-----:R-:W-:Y:S05]  /*0a10*/  @!P0 BRA `(.L_x_8) ;  /* 0x0000000000148947 */ /* 0x001fea0003800000 */
[----:B------:R-:W-:Y:S02]  /*0a20*/  MOV R0, R14 ;  /* 0x0000000e00007202 */ /* 0x000fe40000000f00 */
[----:B------:R-:W-:-:S07]  /*0a30*/  MOV R9, 0xa50 ;  /* 0x00000a5000097802 */ /* 0x000fce0000000f00 */
[----:B-1----:R-:W-:Y:S05]  /*0a40*/  CALL.REL.NOINC `($__internal_0_$__cuda_sm20_sqrt_rn_f32_slowpath) ;  /* 0x0000000000687944 */ /* 0x002fea0003c00000 */
[----:B------:R-:W-:Y:S01]  /*0a50*/  IMAD.MOV.U32 R3, RZ, RZ, R0 ;  /* 0x000000ffff037224 */ /* 0x000fe200078e0000 */
[----:B------:R-:W-:Y:S06]  /*0a60*/  BRA `(.L_x_9) ;  /* 0x0000000000107947 */ /* 0x000fec0003800000 */
.L_x_8:
[C---:B-1----:R-:W-:Y:S01]  /*0a70*/  FMUL.FTZ R3, R5.reuse, R14 ;  /* 0x0000000e05037220 */ /* 0x042fe20000410000 */
[----:B------:R-:W-:-:S03]  /*0a80*/  FMUL.FTZ R0, R5, 0.5 ;  /* 0x3f00000005007820 */ /* 0x000fc60000410000 */
[----:B------:R-:W-:-:S04]  /*0a90*/  FFMA R14, -R3, R3, R14 ;  /* 0x00000003030e7223 */ /* 0x000fc8000000010e */
[----:B------:R-:W-:-:S07]  /*0aa0*/  FFMA R3, R14, R0, R3 ;  /* 0x000000000e037223 */ /* 0x000fce0000000003 */
.L_x_9:
[----:B------:R-:W-:Y:S05]  /*0ab0*/  BSYNC.RECONVERGENT B0 ;  /* 0x0000000000007941 */ /* 0x000fea0003800200 */
.L_x_7:
[----:B------:R-:W-:Y:S01]  /*0ac0*/  FMUL R8, R3, R4 ;  /* 0x0000000403087220 */ /* 0x000fe20000400000 */
[----:B------:R-:W-:Y:S03]  /*0ad0*/  BSSY.RECONVERGENT B0, `(.L_x_10) ;  /* 0x000000d000007945 */ /* 0x000fe60003800200 */
[----:B------:R-:W0:Y:S08]  /*0ae0*/  MUFU.RCP R0, R8 ;  /* 0x0000000800007308 */ /* 0x000e300000001000 */
[----:B------:R-:W1:Y:S01]  /*0af0*/  FCHK P0, R13, R8 ;  /* 0x000000080d007302 */ /* 0x000e620000000000 */
[----:B0-----:R-:W-:-:S04]  /*0b00*/  FFMA R3, -R8, R0, 1 ;  /* 0x3f80000008037423 */ /* 0x001fc80000000100 */
[----:B------:R-:W-:-:S04]  /*0b10*/  FFMA R0, R0, R3, R0 ;  /* 0x0000000300007223 */ /* 0x000fc80000000000 */
[----:B------:R-:W-:-:S04]  /*0b20*/  FFMA R2, R0, R13, RZ ;  /* 0x0000000d00027223 */ /* 0x000fc800000000ff */
[----:B------:R-:W-:-:S04]  /*0b30*/  FFMA R3, -R8, R2, R13 ;  /* 0x0000000208037223 */ /* 0x000fc8000000010d */
[----:B------:R-:W-:Y:S01]  /*0b40*/  FFMA R5, R0, R3, R2 ;  /* 0x0000000300057223 */ /* 0x000fe20000000002 */
[----:B-1----:R-:W-:Y:S06]  /*0b50*/  @!P0 BRA `(.L_x_11) ;  /* 0x0000000000108947 */ /* 0x002fec0003800000 */
[----:B------:R-:W-:Y:S02]  /*0b60*/  MOV R3, R13 ;  /* 0x0000000d00037202 */ /* 0x000fe40000000f00 */
[----:B------:R-:W-:-:S07]  /*0b70*/  MOV R2, 0xb90 ;  /* 0x00000b9000027802 */ /* 0x000fce0000000f00 */
[----:B------:R-:W-:Y:S05]  /*0b80*/  CALL.REL.NOINC `($__internal_1_$__cuda_sm3x_div_rn_noftz_f32_slowpath) ;  /* 0x0000000000747944 */ /* 0x000fea0003c00000 */
[----:B------:R-:W-:-:S07]  /*0b90*/  MOV R5, R0 ;  /* 0x0000000000057202 */ /* 0x000fce0000000f00 */
.L_x_11:
[----:B------:R-:W-:Y:S05]  /*0ba0*/  BSYNC.RECONVERGENT B0 ;  /* 0x0000000000007941 */ /* 0x000fea0003800200 */
.L_x_10:
[----:B------:R-:W0:Y:S02]  /*0bb0*/  LDC.64 R2, c[0x0][0x398] ;  /* 0x0000e600ff027b82 */ /* 0x000e240000000a00 */
[----:B0-----:R-:W-:-:S05]  /*0bc0*/  IMAD.WIDE R6, R6, 0x4, R2 ;  /* 0x0000000406067825 */ /* 0x001fca00078e0202 */
[----:B------:R-:W-:Y:S01]  /*0bd0*/  STG.E desc[UR6][R6.64], R5 ;  /* 0x0000000506007986 */ /* 0x000fe2000c101906 */
[----:B------:R-:W-:Y:S05]  /*0be0*/  EXIT ;  /* 0x000000000000794d */ /* 0x000fea0003800000 */
        .weak           $__internal_0_$__cuda_sm20_sqrt_rn_f32_slowpath
        .type           $__internal_0_$__cuda_sm20_sqrt_rn_f32_slowpath,@function
        .size           $__internal_0_$__cuda_sm20_sqrt_rn_f32_slowpath,($__internal_1_$__cuda_sm3x_div_rn_noftz_f32_slowpath - $__internal_0_$__cuda_sm20_sqrt_rn_f32_slowpath)
$__internal_0_$__cuda_sm20_sqrt_rn_f32_slowpath:
[----:B------:R-:W-:-:S13]  /*0bf0*/  LOP3.LUT P0, RZ, R0, 0x7fffffff, RZ, 0xc0, !PT ;  /* 0x7fffffff00ff7812 */ /* 0x000fda000780c0ff */
[----:B------:R-:W-:Y:S01]  /*0c00*/  @!P0 IMAD.MOV.U32 R2, RZ, RZ, R0 ;  /* 0x000000ffff028224 */ /* 0x000fe200078e0000 */
[----:B------:R-:W-:Y:S06]  /*0c10*/  @!P0 BRA `(.L_x_12) ;  /* 0x0000000000408947 */ /* 0x000fec0003800000 */
[----:B------:R-:W-:-:S13]  /*0c20*/  FSETP.GEU.FTZ.AND P0, PT, R0, RZ, PT ;  /* 0x000000ff0000720b */ /* 0x000fda0003f1e000 */
[----:B------:R-:W-:Y:S01]  /*0c30*/  @!P0 MOV R2, 0x7fffffff ;  /* 0x7fffffff00028802 */ /* 0x000fe20000000f00 */
[----:B------:R-:W-:Y:S06]  /*0c40*/  @!P0 BRA `(.L_x_12) ;  /* 0x0000000000348947 */ /* 0x000fec0003800000 */
[----:B------:R-:W-:-:S13]  /*0c50*/  FSETP.GTU.FTZ.AND P0, PT, |R0|, +INF , PT ;  /* 0x7f8000000000780b */ /* 0x000fda0003f1c200 */
[----:B------:R-:W-:Y:S01]  /*0c60*/  @P0 FADD.FTZ R2, R0, 1 ;  /* 0x3f80000000020421 */ /* 0x000fe20000010000 */
[----:B------:R-:W-:Y:S06]  /*0c70*/  @P0 BRA `(.L_x_12) ;  /* 0x0000000000280947 */ /* 0x000fec0003800000 */
[----:B------:R-:W-:-:S13]  /*0c80*/  FSETP.NEU.FTZ.AND P0, PT, |R0|, +INF , PT ;  /* 0x7f8000000000780b */ /* 0x000fda0003f1d200 */
[----:B------:R-:W-:-:S04]  /*0c90*/  @P0 FFMA R3, R0, 1.84467440737095516160e+19, RZ ;  /* 0x5f80000000030823 */ /* 0x000fc800000000ff */
[----:B------:R-:W0:Y:S02]  /*0ca0*/  @P0 MUFU.RSQ R2, R3 ;  /* 0x0000000300020308 */ /* 0x000e240000001400 */
[----:B0-----:R-:W-:Y:S01]  /*0cb0*/  @P0 FMUL.FTZ R8, R3, R2 ;  /* 0x0000000203080220 */ /* 0x001fe20000410000 */
[----:B------:R-:W-:Y:S01]  /*0cc0*/  @P0 FMUL.FTZ R7, R2, 0.5 ;  /* 0x3f00000002070820 */ /* 0x000fe20000410000 */
[----:B------:R-:W-:Y:S02]  /*0cd0*/  @!P0 MOV R2, R0 ;  /* 0x0000000000028202 */ /* 0x000fe40000000f00 */
[----:B------:R-:W-:-:S04]  /*0ce0*/  @P0 FADD.FTZ R5, -R8, -RZ ;  /* 0x800000ff08050221 */ /* 0x000fc80000010100 */
[----:B------:R-:W-:-:S04]  /*0cf0*/  @P0 FFMA R5, R8, R5, R3 ;  /* 0x0000000508050223 */ /* 0x000fc80000000003 */
[----:B------:R-:W-:-:S04]  /*0d00*/  @P0 FFMA R5, R5, R7, R8 ;  /* 0x0000000705050223 */ /* 0x000fc80000000008 */
[----:B------:R-:W-:-:S07]  /*0d10*/  @P0 FMUL.FTZ R2, R5, 2.3283064365386962891e-10 ;  /* 0x2f80000005020820 */ /* 0x000fce0000410000 */
.L_x_12:
[----:B------:R-:W-:Y:S02]  /*0d20*/  HFMA2 R3, -RZ, RZ, 0, 0 ;  /* 0x00000000ff037431 */ /* 0x000fe400000001ff */
[----:B------:R-:W-:Y:S01]  /*0d30*/  IMAD.MOV.U32 R0, RZ, RZ, R2 ;  /* 0x000000ffff007224 */ /* 0x000fe200078e0002 */
[----:B------:R-:W-:-:S04]  /*0d40*/  MOV R2, R9 ;  /* 0x0000000900027202 */ /* 0x000fc80000000f00 */
[----:B------:R-:W-:Y:S05]  /*0d50*/  RET.REL.NODEC R2 `(_Z7cal_disPfS_iiS_i) ;  /* 0xfffffff002a87950 */ /* 0x000fea0003c3ffff */
        .weak           $__internal_1_$__cuda_sm3x_div_rn_noftz_f32_slowpath
        .type           $__internal_1_$__cuda_sm3x_div_rn_noftz_f32_slowpath,@function
        .size           $__internal_1_$__cuda_sm3x_div_rn_noftz_f32_slowpath,(.L_x_26 - $__internal_1_$__cuda_sm3x_div_rn_noftz_f32_slowpath)
$__internal_1_$__cuda_sm3x_div_rn_noftz_f32_slowpath:
[----:B------:R-:W-:Y:S01]  /*0d60*/  SHF.R.U32.HI R4, RZ, 0x17, R8 ;  /* 0x00000017ff047819 */ /* 0x000fe20000011608 */
[----:B------:R-:W-:Y:S01]  /*0d70*/  BSSY.RECONVERGENT B1, `(.L_x_13) ;  /* 0x0000064000017945 */ /* 0x000fe20003800200 */
[----:B------:R-:W-:Y:S02]  /*0d80*/  SHF.R.U32.HI R0, RZ, 0x17, R3 ;  /* 0x00000017ff007819 */ /* 0x000fe40000011603 */
[----:B------:R-:W-:Y:S02]  /*0d90*/  LOP3.LUT R13, R4, 0xff, RZ, 0xc0, !PT ;  /* 0x000000ff040d7812 */ /* 0x000fe400078ec0ff */
[----:B------:R-:W-:Y:S02]  /*0da0*/  LOP3.LUT R10, R0, 0xff, RZ, 0xc0, !PT ;  /* 0x000000ff000a7812 */ /* 0x000fe400078ec0ff */
[----:B------:R-:W-:Y:S01]  /*0db0*/  MOV R4, R8 ;  /* 0x0000000800047202 */ /* 0x000fe20000000f00 */
[----:B------:R-:W-:Y:S01]  /*0dc0*/  VIADD R9, R13, 0xffffffff ;  /* 0xffffffff0d097836 */ /* 0x000fe20000000000 */
[----:B------:R-:W-:-:S04]  /*0dd0*/  IADD3 R7, PT, PT, R10, -0x1, RZ ;  /* 0xffffffff0a077810 */ /* 0x000fc80007ffe0ff */
[----:B------:R-:W-:-:S04]  /*0de0*/  ISETP.GT.U32.AND P0, PT, R9, 0xfd, PT ;  /* 0x000000fd0900780c */ /* 0x000fc80003f04070 */
[----:B------:R-:W-:-:S13]  /*0df0*/  ISETP.GT.U32.OR P0, PT, R7, 0xfd, P0 ;  /* 0x000000fd0700780c */ /* 0x000fda0000704470 */
[----:B------:R-:W-:Y:S01]  /*0e00*/  @!P0 IMAD.MOV.U32 R5, RZ, RZ, RZ ;  /* 0x000000ffff058224 */ /* 0x000fe200078e00ff */
[----:B------:R-:W-:Y:S06]  /*0e10*/  @!P0 BRA `(.L_x_14) ;  /* 0x0000000000608947 */ /* 0x000fec0003800000 */
[----:B------:R-:W-:Y:S02]  /*0e20*/  FSETP.GTU.FTZ.AND P0, PT, |R3|, +INF , PT ;  /* 0x7f8000000300780b */ /* 0x000fe40003f1c200 */
[----:B------:R-:W-:Y:S02]  /*0e30*/  FSETP.GTU.FTZ.AND P1, PT, |R8|, +INF , PT ;  /* 0x7f8000000800780b */ /* 0x000fe40003f3c200 */
[----:B------:R-:W-:Y:S02]  /*0e40*/  MOV R0, R8 ;  /* 0x0000000800007202 */ /* 0x000fe40000000f00 */
[----:B------:R-:W-:-:S13]  /*0e50*/  PLOP3.LUT P0, PT, P0, P1, PT, 0xf8, 0x8f ;  /* 0x00000000008f781c */ /* 0x000fda0000703f70 */
[----:B------:R-:W-:Y:S05]  /*0e60*/  @P0 BRA `(.L_x_15) ;  /* 0x00000004004c0947 */ /* 0x000fea0003800000 */
[----:B------:R-:W-:-:S13]  /*0e70*/  LOP3.LUT P0, RZ, R4, 0x7fffffff, R3, 0xc8, !PT ;  /* 0x7fffffff04ff7812 */ /* 0x000fda000780c803 */
[----:B------:R-:W-:Y:S05]  /*0e80*/  @!P0 BRA `(.L_x_16) ;  /* 0x00000004003c8947 */ /* 0x000fea0003800000 */
[C---:B------:R-:W-:Y:S02]  /*0e90*/  FSETP.NEU.FTZ.AND P2, PT, |R3|.reuse, +INF , PT ;  /* 0x7f8000000300780b */ /* 0x040fe40003f5d200 */
[----:B------:R-:W-:Y:S02]  /*0ea0*/  FSETP.NEU.FTZ.AND P1, PT, |R0|, +INF , PT ;  /* 0x7f8000000000780b */ /* 0x000fe40003f3d200 */
[----:B------:R-:W-:-:S11]  /*0eb0*/  FSETP.NEU.FTZ.AND P0, PT, |R3|, +INF , PT ;  /* 0x7f8000000300780b */ /* 0x000fd60003f1d200 */
[----:B------:R-:W-:Y:S05]  /*0ec0*/  @!P1 BRA !P2, `(.L_x_16) ;  /* 0x00000004002c9947 */ /* 0x000fea0005000000 */
[----:B------:R-:W-:-:S04]  /*0ed0*/  LOP3.LUT P2, RZ, R3, 0x7fffffff, RZ, 0xc0, !PT ;  /* 0x7fffffff03ff7812 */ /* 0x000fc8000784c0ff */
[----:B------:R-:W-:-:S13]  /*0ee0*/  PLOP3.LUT P1, PT, P1, P2, PT, 0x2f, 0xf2 ;  /* 0x0000000000f2781c */ /* 0x000fda0000f24577 */
[----:B------:R-:W-:Y:S05]  /*0ef0*/  @P1 BRA `(.L_x_17) ;  /* 0x0000000400181947 */ /* 0x000fea0003800000 */
[----:B------:R-:W-:-:S04]  /*0f00*/  LOP3.LUT P1, RZ, R4, 0x7fffffff, RZ, 0xc0, !PT ;  /* 0x7fffffff04ff7812 */ /* 0x000fc8000782c0ff */
[----:B------:R-:W-:-:S13]  /*0f10*/  PLOP3.LUT P0, PT, P0, P1, PT, 0x2f, 0xf2 ;  /* 0x0000000000f2781c */ /* 0x000fda0000702577 */
[----:B------:R-:W-:Y:S05]  /*0f20*/  @P0 BRA `(.L_x_18) ;  /* 0x0000000400000947 */ /* 0x000fea0003800000 */
[----:B------:R-:W-:Y:S02]  /*0f30*/  ISETP.GE.AND P0, PT, R7, RZ, PT ;  /* 0x000000ff0700720c */ /* 0x000fe40003f06270 */
[----:B------:R-:W-:-:S11]  /*0f40*/  ISETP.GE.AND P1, PT, R9, RZ, PT ;  /* 0x000000ff0900720c */ /* 0x000fd60003f26270 */
[----:B------:R-:W-:Y:S01]  /*0f50*/  @P0 MOV R5, RZ ;  /* 0x000000ff00050202 */ /* 0x000fe20000000f00 */
[----:B------:R-:W-:Y:S02]  /*0f60*/  @!P0 IMAD.MOV.U32 R5, RZ, RZ, -0x40 ;  /* 0xffffffc0ff058424 */ /* 0x000fe400078e00ff */
[----:B------:R-:W-:Y:S01]  /*0f70*/  @!P0 FFMA R3, R3, 1.84467440737095516160e+19, RZ ;  /* 0x5f80000003038823 */ /* 0x000fe200000000ff */
[----:B------:R-:W-:Y:S02]  /*0f80*/  @!P1 FFMA R4, R0, 1.84467440737095516160e+19, RZ ;  /* 0x5f80000000049823 */ /* 0x000fe400000000ff */
[----:B------:R-:W-:-:S07]  /*0f90*/  @!P1 IADD3 R5, PT, PT, R5, 0x40, RZ ;  /* 0x0000004005059810 */ /* 0x000fce0007ffe0ff */
.L_x_14:
[----:B------:R-:W-:Y:S01]  /*0fa0*/  LEA R7, R13, 0xc0800000, 0x17 ;  /* 0xc08000000d077811 */ /* 0x000fe200078eb8ff */
[----:B------:R-:W-:Y:S03]  /*0fb0*/  BSSY.RECONVERGENT B2, `(.L_x_19) ;  /* 0x0000036000027945 */ /* 0x000fe60003800200 */
[----:B------:R-:W-:Y:S01]  /*0fc0*/  IADD3 R7, PT, PT, -R7, R4, RZ ;  /* 0x0000000407077210 */ /* 0x000fe20007ffe1ff */
[----:B------:R-:W-:-:S03]  /*0fd0*/  VIADD R4, R10, 0xffffff81 ;  /* 0xffffff810a047836 */ /* 0x000fc60000000000 */
[----:B------:R-:W0:Y:S01]  /*0fe0*/  MUFU.RCP R8, R7 ;  /* 0x0000000700087308 */ /* 0x000e220000001000 */
[----:B------:R-:W-:Y:S01]  /*0ff0*/  FADD.FTZ R9, -R7, -RZ ;  /* 0x800000ff07097221 */ /* 0x000fe20000010100 */
[C---:B------:R-:W-:Y:S01]  /*1000*/  IMAD R0, R4.reuse, -0x800000, R3 ;  /* 0xff80000004007824 */ /* 0x040fe200078e0203 */
[----:B------:R-:W-:-:S04]  /*1010*/  IADD3 R4, PT, PT, R4, 0x7f, -R13 ;  /* 0x0000007f04047810 */ /* 0x000fc80007ffe80d */
[----:B------:R-:W-:Y:S01]  /*1020*/  IADD3 R4, PT, PT, R4, R5, RZ ;  /* 0x0000000504047210 */ /* 0x000fe20007ffe0ff */
[----:B0-----:R-:W-:-:S04]  /*1030*/  FFMA R11, R8, R9, 1 ;  /* 0x3f800000080b7423 */ /* 0x001fc80000000009 */
[----:B------:R-:W-:-:S04]  /*1040*/  FFMA R10, R8, R11, R8 ;  /* 0x0000000b080a7223 */ /* 0x000fc80000000008 */
[----:B------:R-:W-:-:S04]  /*1050*/  FFMA R3, R0, R10, RZ ;  /* 0x0000000a00037223 */ /* 0x000fc800000000ff */
[----:B------:R-:W-:-:S04]  /*1060*/  FFMA R8, R9, R3, R0 ;  /* 0x0000000309087223 */ /* 0x000fc80000000000 */
[----:B------:R-:W-:-:S04]  /*1070*/  FFMA R11, R10, R8, R3 ;  /* 0x000000080a0b7223 */ /* 0x000fc80000000003 */
[----:B------:R-:W-:-:S04]  /*1080*/  FFMA R8, R9, R11, R0 ;  /* 0x0000000b09087223 */ /* 0x000fc80000000000 */
[----:B------:R-:W-:-:S05]  /*1090*/  FFMA R0, R10, R8, R11 ;  /* 0x000000080a007223 */ /* 0x000fca000000000b */
[----:B------:R-:W-:-:S04]  /*10a0*/  SHF.R.U32.HI R3, RZ, 0x17, R0 ;  /* 0x00000017ff037819 */ /* 0x000fc80000011600 */
[----:B------:R-:W-:-:S04]  /*10b0*/  LOP3.LUT R3, R3, 0xff, RZ, 0xc0, !PT ;  /* 0x000000ff03037812 */ /* 0x000fc800078ec0ff */
[----:B------:R-:W-:-:S05]  /*10c0*/  IADD3 R7, PT, PT, R3, R4, RZ ;  /* 0x0000000403077210 */ /* 0x000fca0007ffe0ff */
[----:B------:R-:W-:-:S05]  /*10d0*/  VIADD R3, R7, 0xffffffff ;  /* 0xffffffff07037836 */ /* 0x000fca0000000000 */
[----:B------:R-:W-:-:S13]  /*10e0*/  ISETP.GE.U32.AND P0, PT, R3, 0xfe, PT ;  /* 0x000000fe0300780c */ /* 0x000fda0003f06070 */
[----:B------:R-:W-:Y:S05]  /*10f0*/  @!P0 BRA `(.L_x_20) ;  /* 0x0000000000808947 */ /* 0x000fea0003800000 */
[----:B------:R-:W-:-:S13]  /*1100*/  ISETP.GT.AND P0, PT, R7, 0xfe, PT ;  /* 0x000000fe0700780c */ /* 0x000fda0003f04270 */
[----:B------:R-:W-:Y:S05]  /*1110*/  @P0 BRA `(.L_x_21) ;  /* 0x00000000006c0947 */ /* 0x000fea0003800000 */
[----:B------:R-:W-:-:S13]  /*1120*/  ISETP.GE.AND P0, PT, R7, 0x1, PT ;  /* 0x000000010700780c */ /* 0x000fda0003f06270 */
[----:B------:R-:W-:Y:S05]  /*1130*/  @P0 BRA `(.L_x_22) ;  /* 0x0000000000740947 */ /* 0x000fea0003800000 */
[----:B------:R-:W-:Y:S02]  /*1140*/  ISETP.GE.AND P0, PT, R7, -0x18, PT ;  /* 0xffffffe80700780c */ /* 0x000fe40003f06270 */
[----:B------:R-:W-:-:S11]  /*1150*/  LOP3.LUT R0, R0, 0x80000000, RZ, 0xc0, !PT ;  /* 0x8000000000007812 */ /* 0x000fd600078ec0ff */
[----:B------:R-:W-:Y:S05]  /*1160*/  @!P0 BRA `(.L_x_22) ;  /* 0x0000000000688947 */ /* 0x000fea0003800000 */
[CCC-:B------:R-:W-:Y:S01]  /*1170*/  FFMA.RZ R3, R10.reuse, R8.reuse, R11.reuse ;  /* 0x000000080a037223 */ /* 0x1c0fe2000000c00b */
[CCC-:B------:R-:W-:Y:S01]  /*1180*/  FFMA.RM R4, R10.reuse, R8.reuse, R11.reuse ;  /* 0x000000080a047223 */ /* 0x1c0fe2000000400b */
[C---:B------:R-:W-:Y:S02]  /*1190*/  ISETP.NE.AND P2, PT, R7.reuse, RZ, PT ;  /* 0x000000ff0700720c */ /* 0x040fe40003f45270 */
[----:B------:R-:W-:Y:S02]  /*11a0*/  ISETP.NE.AND P1, PT, R7, RZ, PT ;  /* 0x000000ff0700720c */ /* 0x000fe40003f25270 */
[----:B------:R-:W-:Y:S01]  /*11b0*/  LOP3.LUT R5, R3, 0x7fffff, RZ, 0xc0, !PT ;  /* 0x007fffff03057812 */ /* 0x000fe200078ec0ff */
[----:B------:R-:W-:Y:S01]  /*11c0*/  FFMA.RP R3, R10, R8, R11 ;  /* 0x000000080a037223 */ /* 0x000fe2000000800b */
[----:B------:R-:W-:Y:S02]  /*11d0*/  IADD3 R8, PT, PT, R7, 0x20, RZ ;  /* 0x0000002007087810 */ /* 0x000fe40007ffe0ff */
[----:B------:R-:W-:-:S02]  /*11e0*/  LOP3.LUT R5, R5, 0x800000, RZ, 0xfc, !PT ;  /* 0x0080000005057812 */ /* 0x000fc400078efcff */
[----:B------:R-:W-:Y:S02]  /*11f0*/  IADD3 R7, PT, PT, -R7, RZ, RZ ;  /* 0x000000ff07077210 */ /* 0x000fe40007ffe1ff */
[----:B------:R-:W-:Y:S02]  /*1200*/  SHF.L.U32 R8, R5, R8, RZ ;  /* 0x0000000805087219 */ /* 0x000fe400000006ff */
[----:B------:R-:W-:Y:S02]  /*1210*/  FSETP.NEU.FTZ.AND P0, PT, R3, R4, PT ;  /* 0x000000040300720b */ /* 0x000fe40003f1d000 */
[----:B------:R-:W-:Y:S02]  /*1220*/  SEL R4, R7, RZ, P2 ;  /* 0x000000ff07047207 */ /* 0x000fe40001000000 */
[----:B------:R-:W-:Y:S02]  /*1230*/  ISETP.NE.AND P1, PT, R8, RZ, P1 ;  /* 0x000000ff0800720c */ /* 0x000fe40000f25270 */
[----:B------:R-:W-:-:S02]  /*1240*/  SHF.R.U32.HI R4, RZ, R4, R5 ;  /* 0x00000004ff047219 */ /* 0x000fc40000011605 */
[----:B------:R-:W-:Y:S02]  /*1250*/  PLOP3.LUT P0, PT, P0, P1, PT, 0xf8, 0x8f ;  /* 0x00000000008f781c */ /* 0x000fe40000703f70 */
[----:B------:R-:W-:Y:S02]  /*1260*/  SHF.R.U32.HI R8, RZ, 0x1, R4 ;  /* 0x00000001ff087819 */ /* 0x000fe40000011604 */
[----:B------:R-:W-:-:S04]  /*1270*/  SEL R3, RZ, 0x1, !P0 ;  /* 0x00000001ff037807 */ /* 0x000fc80004000000 */
[----:B------:R-:W-:-:S04]  /*1280*/  LOP3.LUT R3, R3, 0x1, R8, 0xf8, !PT ;  /* 0x0000000103037812 */ /* 0x000fc800078ef808 */
[----:B------:R-:W-:-:S05]  /*1290*/  LOP3.LUT R3, R3, R4, RZ, 0xc0, !PT ;  /* 0x0000000403037212 */ /* 0x000fca00078ec0ff */
[----:B------:R-:W-:-:S05]  /*12a0*/  IMAD.IADD R3, R8, 0x1, R3 ;  /* 0x0000000108037824 */ /* 0x000fca00078e0203 */
[----:B------:R-:W-:Y:S01]  /*12b0*/  LOP3.LUT R0, R3, R0, RZ, 0xfc, !PT ;  /* 0x0000000003007212 */ /* 0x000fe200078efcff */
[----:B------:R-:W-:Y:S06]  /*12c0*/  BRA `(.L_x_22) ;  /* 0x0000000000107947 */ /* 0x000fec0003800000 */
.L_x_21:
[----:B------:R-:W-:-:S04]  /*12d0*/  LOP3.LUT R0, R0, 0x80000000, RZ, 0xc0, !PT ;  /* 0x8000000000007812 */ /* 0x000fc800078ec0ff */
[----:B------:R-:W-:Y:S01]  /*12e0*/  LOP3.LUT R0, R0, 0x7f800000, RZ, 0xfc, !PT ;  /* 0x7f80000000007812 */ /* 0x000fe200078efcff */
[----:B------:R-:W-:Y:S06]  /*12f0*/  BRA `(.L_x_22) ;  /* 0x0000000000047947 */ /* 0x000fec0003800000 */
.L_x_20:
[----:B------:R-:W-:-:S07]  /*1300*/  LEA R0, R4, R0, 0x17 ;  /* 0x0000000004007211 */ /* 0x000fce00078eb8ff */
.L_x_22:
[----:B------:R-:W-:Y:S05]  /*1310*/  BSYNC.RECONVERGENT B2 ;  /* 0x0000000000027941 */ /* 0x000fea0003800200 */
.L_x_19:
[----:B------:R-:W-:Y:S05]  /*1320*/  BRA `(.L_x_23) ;  /* 0x0000000000207947 */ /* 0x000fea0003800000 */
.L_x_18:
[----:B------:R-:W-:-:S04]  /*1330*/  LOP3.LUT R0, R4, 0x80000000, R3, 0x48, !PT ;  /* 0x8000000004007812 */ /* 0x000fc800078e4803 */
[----:B------:R-:W-:Y:S01]  /*1340*/  LOP3.LUT R0, R0, 0x7f800000, RZ, 0xfc, !PT ;  /* 0x7f80000000007812 */ /* 0x000fe200078efcff */
[----:B------:R-:W-:Y:S06]  /*1350*/  BRA `(.L_x_23) ;  /* 0x0000000000147947 */ /* 0x000fec0003800000 */
.L_x_17:
[----:B------:R-:W-:Y:S01]  /*1360*/  LOP3.LUT R0, R4, 0x80000000, R3, 0x48, !PT ;  /* 0x8000000004007812 */ /* 0x000fe200078e4803 */
[----:B------:R-:W-:Y:S06]  /*1370*/  BRA `(.L_x_23) ;  /* 0x00000000000c7947 */ /* 0x000fec0003800000 */
.L_x_16:
[----:B------:R-:W0:Y:S01]  /*1380*/  MUFU.RSQ R0, -QNAN ;  /* 0xffc0000000007908 */ /* 0x000e220000001400 */
[----:B------:R-:W-:Y:S05]  /*1390*/  BRA `(.L_x_23) ;  /* 0x0000000000047947 */ /* 0x000fea0003800000 */
.L_x_15:
[----:B------:R-:W-:-:S07]  /*13a0*/  FADD.FTZ R0, R3, R0 ;  /* 0x0000000003007221 */ /* 0x000fce0000010000 */
.L_x_23:
[----:B------:R-:W-:Y:S05]  /*13b0*/  BSYNC.RECONVERGENT B1 ;  /* 0x0000000000017941 */ /* 0x000fea0003800200 */
.L_x_13:
[----:B------:R-:W-:-:S04]  /*13c0*/  HFMA2 R3, -RZ, RZ, 0, 0 ;  /* 0x00000000ff037431 */ /* 0x000fc800000001ff */
[----:B0-----:R-:W-:Y:S05]  /*13d0*/  RET.REL.NODEC R2 `(_Z7cal_disPfS_iiS_i) ;  /* 0xffffffec02087950 */ /* 0x001fea0003c3ffff */
.L_x_24:
[----:B------:R-:W-:-:S00]  /*13e0*/  BRA `(.L_x_24) ;  /* 0xfffffffc00fc7947 */ /* 0x000fc0000383ffff */
[----:B------:R-:W-:-:S00]  /*13f0*/  NOP ;  /* 0x0000000000007918 */ /* 0x000fc00000000000 */
        /* <DEDUP_REMOVED lines=8> */
.L_x_26:


//--------------------- .nv.shared.reserved.0     --------------------------
	.section	.nv.shared.reserved.0,"aw",@nobits
	.weak		__nv_reservedSMEM_offset_0_alias
	.size		__nv_reservedSMEM_offset_0_alias, 0, 64
	.other		__nv_reservedSMEM_offset_0_alias,@"STO_CUDA_RESERVED_SHARED STV_DEFAULT"
__nv_reservedSMEM_offset_0_alias:
	.zero		0
	.zero		64


//--------------------- .nv.constant0._Z7cal_disPfS_iiS_i --------------------------
	.section	.nv.constant0._Z7cal_disPfS_iiS_i,"a",@progbits
	.sectionflags	@""
	.align	4
.nv.constant0._Z7cal_disPfS_iiS_i:
	.zero		932


//--------------------- SYMBOLS --------------------------

	.type		.nv.reservedSmem.offset0,@object
	.size		.nv.reservedSmem.offset0,0x4
